//
// Generated by NVIDIA NVVM Compiler
//
// Compiler Build ID: CL-36424714
// Cuda compilation tools, release 13.0, V13.0.88
// Based on NVVM 20.0.0
//

.version 9.0
.target sm_100
.address_size 64

	// .globl	_Z12parallelHistPcPii
// _ZZ12parallelHistPcPiiE5bin_s has been demoted
// _ZZ13parallelHist2PcPiiE5bin_s has been demoted

.visible .entry _Z12parallelHistPcPii(
	.param .u64 .ptr .align 1 _Z12parallelHistPcPii_param_0,
	.param .u64 .ptr .align 1 _Z12parallelHistPcPii_param_1,
	.param .u32 _Z12parallelHistPcPii_param_2
)
{
	.reg .pred 	%p<10>;
	.reg .b16 	%rs<4>;
	.reg .b32 	%r<35>;
	.reg .b64 	%rd<13>;
	// demoted variable
	.shared .align 4 .b8 _ZZ12parallelHistPcPiiE5bin_s[28];
	ld.param.u64 	%rd5, [_Z12parallelHistPcPii_param_0];
	ld.param.u64 	%rd6, [_Z12parallelHistPcPii_param_1];
	ld.param.u32 	%r18, [_Z12parallelHistPcPii_param_2];
	mov.u32 	%r34, %tid.x;
	setp.gt.u32 	%p1, %r34, 6;
	@%p1 bra 	$L__BB0_3;
	mov.u32 	%r2, %ntid.x;
	shl.b32 	%r19, %r34, 2;
	mov.u32 	%r20, _ZZ12parallelHistPcPiiE5bin_s;
	add.s32 	%r31, %r20, %r19;
	shl.b32 	%r4, %r2, 2;
	mov.u32 	%r32, %r34;
$L__BB0_2:
	mov.b32 	%r21, 0;
	st.shared.u32 	[%r31], %r21;
	add.s32 	%r32, %r32, %r2;
	add.s32 	%r31, %r31, %r4;
	setp.lt.u32 	%p2, %r32, 7;
	@%p2 bra 	$L__BB0_2;
$L__BB0_3:
	bar.sync 	0;
	mov.u32 	%r22, %ctaid.x;
	mov.u32 	%r9, %ntid.x;
	mad.lo.s32 	%r10, %r22, %r9, %r34;
	setp.lt.s32 	%p3, %r10, 0;
	setp.ge.s32 	%p4, %r10, %r18;
	or.pred  	%p5, %p3, %p4;
	@%p5 bra 	$L__BB0_6;
	cvt.u64.u32 	%rd7, %r10;
	cvta.to.global.u64 	%rd8, %rd5;
	add.s64 	%rd9, %rd8, %rd7;
	ld.global.u8 	%rs2, [%rd9];
	add.s16 	%rs1, %rs2, -65;
	and.b16  	%rs3, %rs1, 255;
	setp.gt.u16 	%p6, %rs3, 25;
	@%p6 bra 	$L__BB0_6;
	cvt.u32.u16 	%r23, %rs1;
	and.b32  	%r24, %r23, 252;
	mov.u32 	%r25, _ZZ12parallelHistPcPiiE5bin_s;
	add.s32 	%r26, %r25, %r24;
	atom.shared.add.u32 	%r27, [%r26], 1;
$L__BB0_6:
	setp.gt.u32 	%p7, %r34, 6;
	bar.sync 	0;
	@%p7 bra 	$L__BB0_11;
	mul.wide.u32 	%rd10, %r34, 4;
	cvta.to.global.u64 	%rd11, %rd6;
	add.s64 	%rd12, %rd11, %rd10;
	mul.wide.u32 	%rd2, %r9, 4;
	shl.b32 	%r28, %r34, 2;
	mov.u32 	%r29, _ZZ12parallelHistPcPiiE5bin_s;
	add.s32 	%r33, %r29, %r28;
	shl.b32 	%r12, %r9, 2;
$L__BB0_8:
	ld.shared.u32 	%r15, [%r33];
	setp.lt.s32 	%p8, %r15, 1;
	@%p8 bra 	$L__BB0_10;
	atom.global.add.u32 	%r30, [%rd12], %r15;
$L__BB0_10:
	add.s32 	%r34, %r34, %r9;
	add.s64 	%rd12, %rd12, %rd2;
	add.s32 	%r33, %r33, %r12;
	setp.lt.u32 	%p9, %r34, 7;
	@%p9 bra 	$L__BB0_8;
$L__BB0_11:
	ret;

}
	// .globl	_Z13parallelHist2PcPii
.visible .entry _Z13parallelHist2PcPii(
	.param .u64 .ptr .align 1 _Z13parallelHist2PcPii_param_0,
	.param .u64 .ptr .align 1 _Z13parallelHist2PcPii_param_1,
	.param .u32 _Z13parallelHist2PcPii_param_2
)
{
	.reg .pred 	%p<11>;
	.reg .b16 	%rs<4>;
	.reg .b32 	%r<43>;
	.reg .b64 	%rd<13>;
	// demoted variable
	.shared .align 4 .b8 _ZZ13parallelHist2PcPiiE5bin_s[28];
	ld.param.u64 	%rd6, [_Z13parallelHist2PcPii_param_0];
	ld.param.u64 	%rd7, [_Z13parallelHist2PcPii_param_1];
	ld.param.u32 	%r22, [_Z13parallelHist2PcPii_param_2];
	mov.u32 	%r42, %tid.x;
	setp.gt.u32 	%p1, %r42, 6;
	@%p1 bra 	$L__BB1_3;
	mov.u32 	%r2, %ntid.x;
	shl.b32 	%r23, %r42, 2;
	mov.u32 	%r24, _ZZ13parallelHist2PcPiiE5bin_s;
	add.s32 	%r37, %r24, %r23;
	shl.b32 	%r4, %r2, 2;
	mov.u32 	%r38, %r42;
$L__BB1_2:
	mov.b32 	%r25, 0;
	st.shared.u32 	[%r37], %r25;
	add.s32 	%r38, %r38, %r2;
	add.s32 	%r37, %r37, %r4;
	setp.lt.u32 	%p2, %r38, 7;
	@%p2 bra 	$L__BB1_2;
$L__BB1_3:
	bar.sync 	0;
	mov.u32 	%r26, %ctaid.x;
	mov.u32 	%r9, %ntid.x;
	mad.lo.s32 	%r27, %r26, %r9, %r42;
	shl.b32 	%r40, %r27, 2;
	setp.ge.s32 	%p3, %r40, %r22;
	@%p3 bra 	$L__BB1_8;
	cvta.to.global.u64 	%rd1, %rd6;
	mov.b32 	%r39, 0;
$L__BB1_5:
	cvt.s64.s32 	%rd8, %r40;
	add.s64 	%rd9, %rd1, %rd8;
	ld.global.u8 	%rs2, [%rd9];
	add.s16 	%rs1, %rs2, -65;
	and.b16  	%rs3, %rs1, 255;
	setp.gt.u16 	%p4, %rs3, 25;
	@%p4 bra 	$L__BB1_7;
	cvt.u32.u16 	%r29, %rs1;
	and.b32  	%r30, %r29, 252;
	mov.u32 	%r31, _ZZ13parallelHist2PcPiiE5bin_s;
	add.s32 	%r32, %r31, %r30;
	atom.shared.add.u32 	%r33, [%r32], 1;
$L__BB1_7:
	add.s32 	%r40, %r40, 1;
	setp.lt.s32 	%p5, %r40, %r22;
	add.s32 	%r39, %r39, 1;
	setp.lt.u32 	%p6, %r39, 4;
	and.pred  	%p7, %p5, %p6;
	@%p7 bra 	$L__BB1_5;
$L__BB1_8:
	setp.gt.u32 	%p8, %r42, 6;
	bar.sync 	0;
	@%p8 bra 	$L__BB1_13;
	mul.wide.u32 	%rd10, %r42, 4;
	cvta.to.global.u64 	%rd11, %rd7;
	add.s64 	%rd12, %rd11, %rd10;
	mul.wide.u32 	%rd3, %r9, 4;
	shl.b32 	%r34, %r42, 2;
	mov.u32 	%r35, _ZZ13parallelHist2PcPiiE5bin_s;
	add.s32 	%r41, %r35, %r34;
	shl.b32 	%r16, %r9, 2;
$L__BB1_10:
	ld.shared.u32 	%r19, [%r41];
	setp.lt.s32 	%p9, %r19, 1;
	@%p9 bra 	$L__BB1_12;
	atom.global.add.u32 	%r36, [%rd12], %r19;
$L__BB1_12:
	add.s32 	%r42, %r42, %r9;
	add.s64 	%rd12, %rd12, %rd3;
	add.s32 	%r41, %r41, %r16;
	setp.lt.u32 	%p10, %r42, 7;
	@%p10 bra 	$L__BB1_10;
$L__BB1_13:
	ret;

}


// ===== COMPILED SASS (sm_100) =====

	.target	sm_100

	.elftype	@"ET_EXEC"


//--------------------- .note.nv.tkinfo           --------------------------
	.section	.note.nv.tkinfo,"",@"SHT_NOTE"
	.sectionflags	@"SHF_NOTE_NV_TKINFO"
	.tkinfo
        /*0018*/ 	.word	0x00000002
        /*0030*/ 	.string	""
        /*0030*/ 	.string	"ptxas"
        /*0030*/ 	.string	"Cuda compilation tools, release 13.0, V13.0.88"
        /*0030*/ 	.string	"Build cuda_13.0.r13.0/compiler.36424714_0"
        /*0030*/ 	.string	"-arch sm_100 -m 64 "



//--------------------- .note.nv.cuinfo           --------------------------
	.section	.note.nv.cuinfo,"",@"SHT_NOTE"
	.sectionflags	@"SHF_NOTE_NV_CUINFO"
        /*0018*/ 	.short	0x0002
        /*001a*/ 	.short	0x0064
        /*001c*/ 	.short	0x0082
	.zero		2


//--------------------- .nv.info                  --------------------------
	.section	.nv.info,"",@"SHT_CUDA_INFO"
	.align	4


	//----- nvinfo : EIATTR_REGCOUNT
	.align		4
        /*0000*/ 	.byte	0x04, 0x2f
        /*0002*/ 	.short	(.L_1 - .L_0)
	.align		4
.L_0:
        /*0004*/ 	.word	index@(_Z12parallelHistPcPii)
        /*0008*/ 	.word	0x0000000a


	//----- nvinfo : EIATTR_FRAME_SIZE
	.align		4
.L_1:
        /*000c*/ 	.byte	0x04, 0x11
        /*000e*/ 	.short	(.L_3 - .L_2)
	.align		4
.L_2:
        /*0010*/ 	.word	index@(_Z12parallelHistPcPii)
        /*0014*/ 	.word	0x00000000


	//----- nvinfo : EIATTR_REGCOUNT
	.align		4
.L_3:
        /*0018*/ 	.byte	0x04, 0x2f
        /*001a*/ 	.short	(.L_5 - .L_4)
	.align		4
.L_4:
        /*001c*/ 	.word	index@(_Z13parallelHist2PcPii)
        /*0020*/ 	.word	0x0000000c


	//----- nvinfo : EIATTR_FRAME_SIZE
	.align		4
.L_5:
        /*0024*/ 	.byte	0x04, 0x11
        /*0026*/ 	.short	(.L_7 - .L_6)
	.align		4
.L_6:
        /*0028*/ 	.word	index@(_Z13parallelHist2PcPii)
        /*002c*/ 	.word	0x00000000


	//----- nvinfo : EIATTR_MIN_STACK_SIZE
	.align		4
.L_7:
        /*0030*/ 	.byte	0x04, 0x12
        /*0032*/ 	.short	(.L_9 - .L_8)
	.align		4
.L_8:
        /*0034*/ 	.word	index@(_Z13parallelHist2PcPii)
        /*0038*/ 	.word	0x00000000


	//----- nvinfo : EIATTR_MIN_STACK_SIZE
	.align		4
.L_9:
        /*003c*/ 	.byte	0x04, 0x12
        /*003e*/ 	.short	(.L_11 - .L_10)
	.align		4
.L_10:
        /*0040*/ 	.word	index@(_Z12parallelHistPcPii)
        /*0044*/ 	.word	0x00000000
.L_11:


//--------------------- .nv.compat                --------------------------
	.section	.nv.compat,"",@"SHT_CUDA_COMPAT_INFO"
	.align	4
        /*0000*/ 	.byte	0x02, 0x09, 0x00, 0x00, 0x02, 0x02, 0x01, 0x00, 0x02, 0x05, 0x05, 0x00, 0x03, 0x07, 0x01, 0x01
        /*0010*/ 	.byte	0x02, 0x03, 0x00, 0x00, 0x02, 0x06, 0x01, 0x00, 0x04, 0x0b, 0x08, 0x00, 0x09, 0x00, 0x00, 0x00
        /*0020*/ 	.byte	0x00, 0x00, 0x00, 0x00


//--------------------- .nv.info._Z13parallelHist2PcPii --------------------------
	.section	.nv.info._Z13parallelHist2PcPii,"",@"SHT_CUDA_INFO"
	.sectionflags	@""
	.align	4


	//----- nvinfo : EIATTR_CUDA_API_VERSION
	.align		4
        /*0000*/ 	.byte	0x04, 0x37
        /*0002*/ 	.short	(.L_13 - .L_12)
.L_12:
        /*0004*/ 	.word	0x00000082


	//----- nvinfo : EIATTR_KPARAM_INFO
	.align		4
.L_13:
        /*0008*/ 	.byte	0x04, 0x17
        /*000a*/ 	.short	(.L_15 - .L_14)
.L_14:
        /*000c*/ 	.word	0x00000000
        /*0010*/ 	.short	0x0002
        /*0012*/ 	.short	0x0010
        /*0014*/ 	.byte	0x00, 0xf0, 0x11, 0x00


	//----- nvinfo : EIATTR_KPARAM_INFO
	.align		4
.L_15:
        /*0018*/ 	.byte	0x04, 0x17
        /*001a*/ 	.short	(.L_17 - .L_16)
.L_16:
        /*001c*/ 	.word	0x00000000
        /*0020*/ 	.short	0x0001
        /*0022*/ 	.short	0x0008
        /*0024*/ 	.byte	0x00, 0xf5, 0x21, 0x00


	//----- nvinfo : EIATTR_KPARAM_INFO
	.align		4
.L_17:
        /*0028*/ 	.byte	0x04, 0x17
        /*002a*/ 	.short	(.L_19 - .L_18)
.L_18:
        /*002c*/ 	.word	0x00000000
        /*0030*/ 	.short	0x0000
        /*0032*/ 	.short	0x0000
        /*0034*/ 	.byte	0x00, 0xf5, 0x21, 0x00


	//----- nvinfo : EIATTR_SPARSE_MMA_MASK
	.align		4
.L_19:
        /*0038*/ 	.byte	0x03, 0x50
        /*003a*/ 	.short	0x0000


	//----- nvinfo : EIATTR_MAXREG_COUNT
	.align		4
        /*003c*/ 	.byte	0x03, 0x1b
        /*003e*/ 	.short	0x00ff


	//----- nvinfo : EIATTR_NUM_BARRIERS
	.align		4
        /*0040*/ 	.byte	0x02, 0x4c
        /*0042*/ 	.byte	0x01
	.zero		1


	//----- nvinfo : EIATTR_MERCURY_ISA_VERSION
	.align		4
        /*0044*/ 	.byte	0x03, 0x5f
        /*0046*/ 	.short	0x0101


	//----- nvinfo : EIATTR_VRC_CTA_INIT_COUNT
	.align		4
        /*0048*/ 	.byte	0x02, 0x4a
	.zero		1
	.zero		1


	//----- nvinfo : EIATTR_EXIT_INSTR_OFFSETS
	.align		4
        /*004c*/ 	.byte	0x04, 0x1c
        /*004e*/ 	.short	(.L_21 - .L_20)


	//   ....[0]....
.L_20:
        /*0050*/ 	.word	0x00000340


	//   ....[1]....
        /*0054*/ 	.word	0x00000460


	//----- nvinfo : EIATTR_CRS_STACK_SIZE
	.align		4
.L_21:
        /*0058*/ 	.byte	0x04, 0x1e
        /*005a*/ 	.short	(.L_23 - .L_22)
.L_22:
        /*005c*/ 	.word	0x00000000


	//----- nvinfo : EIATTR_CBANK_PARAM_SIZE
	.align		4
.L_23:
        /*0060*/ 	.byte	0x03, 0x19
        /*0062*/ 	.short	0x0014


	//----- nvinfo : EIATTR_PARAM_CBANK
	.align		4
        /*0064*/ 	.byte	0x04, 0x0a
        /*0066*/ 	.short	(.L_25 - .L_24)
	.align		4
.L_24:
        /*0068*/ 	.word	index@(.nv.constant0._Z13parallelHist2PcPii)
        /*006c*/ 	.short	0x0380
        /*006e*/ 	.short	0x0014


	//----- nvinfo : EIATTR_SW_WAR
	.align		4
.L_25:
        /*0070*/ 	.byte	0x04, 0x36
        /*0072*/ 	.short	(.L_27 - .L_26)
.L_26:
        /*0074*/ 	.word	0x00000008
.L_27:


//--------------------- .nv.info._Z12parallelHistPcPii --------------------------
	.section	.nv.info._Z12parallelHistPcPii,"",@"SHT_CUDA_INFO"
	.sectionflags	@""
	.align	4


	//----- nvinfo : EIATTR_CUDA_API_VERSION
	.align		4
        /*0000*/ 	.byte	0x04, 0x37
        /*0002*/ 	.short	(.L_29 - .L_28)
.L_28:
        /*0004*/ 	.word	0x00000082


	//----- nvinfo : EIATTR_KPARAM_INFO
	.align		4
.L_29:
        /*0008*/ 	.byte	0x04, 0x17
        /*000a*/ 	.short	(.L_31 - .L_30)
.L_30:
        /*000c*/ 	.word	0x00000000
        /*0010*/ 	.short	0x0002
        /*0012*/ 	.short	0x0010
        /*0014*/ 	.byte	0x00, 0xf0, 0x11, 0x00


	//----- nvinfo : EIATTR_KPARAM_INFO
	.align		4
.L_31:
        /*0018*/ 	.byte	0x04, 0x17
        /*001a*/ 	.short	(.L_33 - .L_32)
.L_32:
        /*001c*/ 	.word	0x00000000
        /*0020*/ 	.short	0x0001
        /*0022*/ 	.short	0x0008
        /*0024*/ 	.byte	0x00, 0xf5, 0x21, 0x00


	//----- nvinfo : EIATTR_KPARAM_INFO
	.align		4
.L_33:
        /*0028*/ 	.byte	0x04, 0x17
        /*002a*/ 	.short	(.L_35 - .L_34)
.L_34:
        /*002c*/ 	.word	0x00000000
        /*0030*/ 	.short	0x0000
        /*0032*/ 	.short	0x0000
        /*0034*/ 	.byte	0x00, 0xf5, 0x21, 0x00


	//----- nvinfo : EIATTR_SPARSE_MMA_MASK
	.align		4
.L_35:
        /*0038*/ 	.byte	0x03, 0x50
        /*003a*/ 	.short	0x0000


	//----- nvinfo : EIATTR_MAXREG_COUNT
	.align		4
        /*003c*/ 	.byte	0x03, 0x1b
        /*003e*/ 	.short	0x00ff


	//----- nvinfo : EIATTR_NUM_BARRIERS
	.align		4
        /*0040*/ 	.byte	0x02, 0x4c
        /*0042*/ 	.byte	0x01
	.zero		1


	//----- nvinfo : EIATTR_MERCURY_ISA_VERSION
	.align		4
        /*0044*/ 	.byte	0x03, 0x5f
        /*0046*/ 	.short	0x0101


	//----- nvinfo : EIATTR_VRC_CTA_INIT_COUNT
	.align		4
        /*0048*/ 	.byte	0x02, 0x4a
	.zero		1
	.zero		1


	//----- nvinfo : EIATTR_EXIT_INSTR_OFFSETS
	.align		4
        /*004c*/ 	.byte	0x04, 0x1c
        /*004e*/ 	.short	(.L_37 - .L_36)


	//   ....[0]....
.L_36:
        /*0050*/ 	.word	0x000002b0


	//   ....[1]....
        /*0054*/ 	.word	0x000003d0


	//----- nvinfo : EIATTR_CRS_STACK_SIZE
	.align		4
.L_37:
        /*0058*/ 	.byte	0x04, 0x1e
        /*005a*/ 	.short	(.L_39 - .L_38)
.L_38:
        /*005c*/ 	.word	0x00000000


	//----- nvinfo : EIATTR_CBANK_PARAM_SIZE
	.align		4
.L_39:
        /*0060*/ 	.byte	0x03, 0x19
        /*0062*/ 	.short	0x0014


	//----- nvinfo : EIATTR_PARAM_CBANK
	.align		4
        /*0064*/ 	.byte	0x04, 0x0a
        /*0066*/ 	.short	(.L_41 - .L_40)
	.align		4
.L_40:
        /*0068*/ 	.word	index@(.nv.constant0._Z12parallelHistPcPii)
        /*006c*/ 	.short	0x0380
        /*006e*/ 	.short	0x0014


	//----- nvinfo : EIATTR_SW_WAR
	.align		4
.L_41:
        /*0070*/ 	.byte	0x04, 0x36
        /*0072*/ 	.short	(.L_43 - .L_42)
.L_42:
        /*0074*/ 	.word	0x00000008
.L_43:


//--------------------- .nv.callgraph             --------------------------
	.section	.nv.callgraph,"",@"SHT_CUDA_CALLGRAPH"
	.align	4
	.sectionentsize	8
	.align		4
        /*0000*/ 	.word	0x00000000
	.align		4
        /*0004*/ 	.word	0xffffffff
	.align		4
        /*0008*/ 	.word	0x00000000
	.align		4
        /*000c*/ 	.word	0xfffffffe
	.align		4
        /*0010*/ 	.word	0x00000000
	.align		4
        /*0014*/ 	.word	0xfffffffd
	.align		4
        /*0018*/ 	.word	0x00000000
	.align		4
        /*001c*/ 	.word	0xfffffffc


//--------------------- .text._Z13parallelHist2PcPii --------------------------
	.section	.text._Z13parallelHist2PcPii,"ax",@progbits
	.align	128
        .global         _Z13parallelHist2PcPii
        .type           _Z13parallelHist2PcPii,@function
        .size           _Z13parallelHist2PcPii,(.L_x_21 - _Z13parallelHist2PcPii)
        .other          _Z13parallelHist2PcPii,@"STO_CUDA_ENTRY STV_DEFAULT"
_Z13parallelHist2PcPii:
.text._Z13parallelHist2PcPii:
[----:B------:R-:W-:Y:S01]  /*0000*/  LDC R1, c[0x0][0x37c] ;  /* 0x0000df00ff017b82 */ /* 0x000fe20000000800 */
[----:B------:R-:W0:Y:S01]  /*0010*/  S2R R5, SR_TID.X ;  /* 0x0000000000057919 */ /* 0x000e220000002100 */
[----:B------:R-:W-:Y:S01]  /*0020*/  BSSY.RECONVERGENT B0, `(.L_x_0) ;  /* 0x000000e000007945 */ /* 0x000fe20003800200 */
[----:B0-----:R-:W-:-:S13]  /*0030*/  ISETP.GT.U32.AND P0, PT, R5, 0x6, PT ;  /* 0x000000060500780c */ /* 0x001fda0003f04070 */
[----:B------:R-:W-:Y:S05]  /*0040*/  @P0 BRA `(.L_x_1) ;  /* 0x00000000002c0947 */ /* 0x000fea0003800000 */
[----:B------:R-:W0:Y:S01]  /*0050*/  S2UR UR5, SR_CgaCtaId ;  /* 0x00000000000579c3 */ /* 0x000e220000008800 */
[----:B------:R-:W-:Y:S01]  /*0060*/  UMOV UR4, 0x400 ;  /* 0x0000040000047882 */ /* 0x000fe20000000000 */
[----:B------:R-:W-:-:S06]  /*0070*/  IMAD.MOV.U32 R2, RZ, RZ, R5 ;  /* 0x000000ffff027224 */ /* 0x000fcc00078e0005 */
[----:B------:R-:W1:Y:S01]  /*0080*/  LDC R3, c[0x0][0x360] ;  /* 0x0000d800ff037b82 */ /* 0x000e620000000800 */
[----:B0-----:R-:W-:-:S06]  /*0090*/  ULEA UR4, UR5, UR4, 0x18 ;  /* 0x0000000405047291 */ /* 0x001fcc000f8ec0ff */
[----:B------:R-:W-:-:S07]  /*00a0*/  LEA R0, R5, UR4, 0x2 ;  /* 0x0000000405007c11 */ /* 0x000fce000f8e10ff */
.L_x_2:
[C---:B-1----:R-:W-:Y:S01]  /*00b0*/  IMAD.IADD R2, R3.reuse, 0x1, R2 ;  /* 0x0000000103027824 */ /* 0x042fe200078e0202 */
[----:B------:R0:W-:Y:S04]  /*00c0*/  STS [R0], RZ ;  /* 0x000000ff00007388 */ /* 0x0001e80000000800 */
[----:B------:R-:W-:Y:S01]  /*00d0*/  ISETP.GE.U32.AND P0, PT, R2, 0x7, PT ;  /* 0x000000070200780c */ /* 0x000fe20003f06070 */
[----:B0-----:R-:W-:-:S12]  /*00e0*/  IMAD R0, R3, 0x4, R0 ;  /* 0x0000000403007824 */ /* 0x001fd800078e0200 */
[----:B------:R-:W-:Y:S05]  /*00f0*/  @!P0 BRA `(.L_x_2) ;  /* 0xfffffffc00ec8947 */ /* 0x000fea000383ffff */
.L_x_1:
[----:B------:R-:W-:Y:S05]  /*0100*/  BSYNC.RECONVERGENT B0 ;  /* 0x0000000000007941 */ /* 0x000fea0003800200 */
.L_x_0:
[----:B------:R-:W0:Y:S01]  /*0110*/  S2UR UR4, SR_CTAID.X ;  /* 0x00000000000479c3 */ /* 0x000e220000002500 */
[----:B------:R-:W1:Y:S01]  /*0120*/  LDCU UR5, c[0x0][0x390] ;  /* 0x00007200ff0577ac */ /* 0x000e620008000800 */
[----:B------:R-:W-:Y:S01]  /*0130*/  BSSY.RECONVERGENT B0, `(.L_x_3) ;  /* 0x000001e000007945 */ /* 0x000fe20003800200 */
[----:B------:R-:W2:Y:S05]  /*0140*/  LDCU.64 UR6, c[0x0][0x358] ;  /* 0x00006b00ff0677ac */ /* 0x000eaa0008000a00 */
[----:B------:R-:W0:Y:S01]  /*0150*/  LDC R7, c[0x0][0x360] ;  /* 0x0000d800ff077b82 */ /* 0x000e220000000800 */
[----:B------:R-:W3:Y:S01]  /*0160*/  LDCU UR10, c[0x0][0x390] ;  /* 0x00007200ff0a77ac */ /* 0x000ee20008000800 */
[----:B------:R-:W4:Y:S01]  /*0170*/  LDCU.64 UR8, c[0x0][0x380] ;  /* 0x00007000ff0877ac */ /* 0x000f220008000a00 */
[----:B0-----:R-:W-:-:S04]  /*0180*/  IMAD R0, R7, UR4, R5 ;  /* 0x0000000407007c24 */ /* 0x001fc8000f8e0205 */
[----:B------:R-:W-:Y:S01]  /*0190*/  IMAD.SHL.U32 R0, R0, 0x4, RZ ;  /* 0x0000000400007824 */ /* 0x000fe200078e00ff */
[----:B------:R-:W-:Y:S04]  /*01a0*/  BAR.SYNC.DEFER_BLOCKING 0x0 ;  /* 0x0000000000007b1d */ /* 0x000fe80000010000 */
[----:B-1----:R-:W-:-:S13]  /*01b0*/  ISETP.GE.AND P0, PT, R0, UR5, PT ;  /* 0x0000000500007c0c */ /* 0x002fda000bf06270 */
[----:B--234-:R-:W-:Y:S05]  /*01c0*/  @P0 BRA `(.L_x_4) ;  /* 0x0000000000500947 */ /* 0x01cfea0003800000 */
[----:B------:R-:W-:-:S07]  /*01d0*/  IMAD.MOV.U32 R4, RZ, RZ, RZ ;  /* 0x000000ffff047224 */ /* 0x000fce00078e00ff */
.L_x_7:
[----:B0-----:R-:W-:-:S04]  /*01e0*/  IADD3 R2, P0, PT, R0, UR8, RZ ;  /* 0x0000000800027c10 */ /* 0x001fc8000ff1e0ff */
[----:B------:R-:W-:-:S05]  /*01f0*/  LEA.HI.X.SX32 R3, R0, UR9, 0x1, P0 ;  /* 0x0000000900037c11 */ /* 0x000fca00080f0eff */
[----:B------:R-:W2:Y:S01]  /*0200*/  LDG.E.U8 R2, desc[UR6][R2.64] ;  /* 0x0000000602027981 */ /* 0x000ea2000c1e1100 */
[----:B------:R-:W-:Y:S01]  /*0210*/  VIADD R4, R4, 0x1 ;  /* 0x0000000104047836 */ /* 0x000fe20000000000 */
[----:B------:R-:W-:Y:S01]  /*0220*/  BSSY.RECONVERGENT B1, `(.L_x_5) ;  /* 0x000000d000017945 */ /* 0x000fe20003800200 */
[----:B------:R-:W-:-:S03]  /*0230*/  VIADD R0, R0, 0x1 ;  /* 0x0000000100007836 */ /* 0x000fc60000000000 */
[----:B------:R-:W-:Y:S02]  /*0240*/  ISETP.LT.U32.AND P2, PT, R4, 0x4, PT ;  /* 0x000000040400780c */ /* 0x000fe40003f41070 */
[----:B------:R-:W-:Y:S01]  /*0250*/  ISETP.GE.AND P1, PT, R0, UR10, PT ;  /* 0x0000000a00007c0c */ /* 0x000fe2000bf26270 */
[----:B--2---:R-:W-:-:S05]  /*0260*/  VIADD R8, R2, 0xffffffbf ;  /* 0xffffffbf02087836 */ /* 0x004fca0000000000 */
[----:B------:R-:W-:-:S04]  /*0270*/  LOP3.LUT R6, R8, 0xff, RZ, 0xc0, !PT ;  /* 0x000000ff08067812 */ /* 0x000fc800078ec0ff */
[----:B------:R-:W-:-:S13]  /*0280*/  ISETP.GT.U32.AND P0, PT, R6, 0x19, PT ;  /* 0x000000190600780c */ /* 0x000fda0003f04070 */
[----:B------:R-:W-:Y:S05]  /*0290*/  @P0 BRA `(.L_x_6) ;  /* 0x0000000000140947 */ /* 0x000fea0003800000 */
[----:B------:R-:W0:Y:S01]  /*02a0*/  S2UR UR5, SR_CgaCtaId ;  /* 0x00000000000579c3 */ /* 0x000e220000008800 */
[----:B------:R-:W-:Y:S01]  /*02b0*/  UMOV UR4, 0x400 ;  /* 0x0000040000047882 */ /* 0x000fe20000000000 */
[----:B------:R-:W-:Y:S01]  /*02c0*/  LOP3.LUT R2, R8, 0xfc, RZ, 0xc0, !PT ;  /* 0x000000fc08027812 */ /* 0x000fe200078ec0ff */
[----:B0-----:R-:W-:-:S09]  /*02d0*/  ULEA UR4, UR5, UR4, 0x18 ;  /* 0x0000000405047291 */ /* 0x001fd2000f8ec0ff */
[----:B------:R0:W-:Y:S03]  /*02e0*/  ATOMS.POPC.INC.32 RZ, [R2+UR4] ;  /* 0x0000000002ff7f8c */ /* 0x0001e6000d800004 */
.L_x_6:
[----:B------:R-:W-:Y:S05]  /*02f0*/  BSYNC.RECONVERGENT B1 ;  /* 0x0000000000017941 */ /* 0x000fea0003800200 */
.L_x_5:
[----:B------:R-:W-:Y:S05]  /*0300*/  @!P1 BRA P2, `(.L_x_7) ;  /* 0xfffffffc00b49947 */ /* 0x000fea000103ffff */
.L_x_4:
[----:B------:R-:W-:Y:S05]  /*0310*/  BSYNC.RECONVERGENT B0 ;  /* 0x0000000000007941 */ /* 0x000fea0003800200 */
.L_x_3:
[----:B------:R-:W-:Y:S01]  /*0320*/  BAR.SYNC.DEFER_BLOCKING 0x0 ;  /* 0x0000000000007b1d */ /* 0x000fe20000010000 */
[----:B------:R-:W-:-:S13]  /*0330*/  ISETP.GT.U32.AND P0, PT, R5, 0x6, PT ;  /* 0x000000060500780c */ /* 0x000fda0003f04070 */
[----:B------:R-:W-:Y:S05]  /*0340*/  @P0 EXIT ;  /* 0x000000000000094d */ /* 0x000fea0003800000 */
[----:B------:R-:W1:Y:S01]  /*0350*/  S2UR UR5, SR_CgaCtaId ;  /* 0x00000000000579c3 */ /* 0x000e620000008800 */
[----:B------:R-:W-:-:S07]  /*0360*/  UMOV UR4, 0x400 ;  /* 0x0000040000047882 */ /* 0x000fce0000000000 */
[----:B0-----:R-:W0:Y:S01]  /*0370*/  LDC.64 R2, c[0x0][0x388] ;  /* 0x0000e200ff027b82 */ /* 0x001e220000000a00 */
[----:B-1----:R-:W-:-:S06]  /*0380*/  ULEA UR4, UR5, UR4, 0x18 ;  /* 0x0000000405047291 */ /* 0x002fcc000f8ec0ff */
[C---:B------:R-:W-:Y:S01]  /*0390*/  LEA R0, R5.reuse, UR4, 0x2 ;  /* 0x0000000405007c11 */ /* 0x040fe2000f8e10ff */
[----:B0-----:R-:W-:-:S07]  /*03a0*/  IMAD.WIDE.U32 R2, R5, 0x4, R2 ;  /* 0x0000000405027825 */ /* 0x001fce00078e0002 */
.L_x_10:
[----:B------:R-:W0:Y:S01]  /*03b0*/  LDS R9, [R0] ;  /* 0x0000000000097984 */ /* 0x000e220000000800 */
[----:B------:R-:W-:Y:S01]  /*03c0*/  IMAD.IADD R5, R7, 0x1, R5 ;  /* 0x0000000107057824 */ /* 0x000fe200078e0205 */
[----:B------:R-:W-:Y:S04]  /*03d0*/  BSSY.RECONVERGENT B0, `(.L_x_8) ;  /* 0x0000005000007945 */ /* 0x000fe80003800200 */
[----:B------:R-:W-:Y:S02]  /*03e0*/  ISETP.GE.U32.AND P1, PT, R5, 0x7, PT ;  /* 0x000000070500780c */ /* 0x000fe40003f26070 */
[----:B0-----:R-:W-:-:S13]  /*03f0*/  ISETP.GE.AND P0, PT, R9, 0x1, PT ;  /* 0x000000010900780c */ /* 0x001fda0003f06270 */
[----:B------:R-:W-:Y:S05]  /*0400*/  @!P0 BRA `(.L_x_9) ;  /* 0x0000000000048947 */ /* 0x000fea0003800000 */
[----:B------:R0:W-:Y:S02]  /*0410*/  REDG.E.ADD.STRONG.GPU desc[UR6][R2.64], R9 ;  /* 0x000000090200798e */ /* 0x0001e4000c12e106 */
.L_x_9:
[----:B------:R-:W-:Y:S05]  /*0420*/  BSYNC.RECONVERGENT B0 ;  /* 0x0000000000007941 */ /* 0x000fea0003800200 */
.L_x_8:
[C---:B------:R-:W-:Y:S02]  /*0430*/  IMAD R0, R7.reuse, 0x4, R0 ;  /* 0x0000000407007824 */ /* 0x040fe400078e0200 */
[----:B0-----:R-:W-:Y:S01]  /*0440*/  IMAD.WIDE.U32 R2, R7, 0x4, R2 ;  /* 0x0000000407027825 */ /* 0x001fe200078e0002 */
[----:B------:R-:W-:Y:S06]  /*0450*/  @!P1 BRA `(.L_x_10) ;  /* 0xfffffffc00d49947 */ /* 0x000fec000383ffff */
[----:B------:R-:W-:Y:S05]  /*0460*/  EXIT ;  /* 0x000000000000794d */ /* 0x000fea0003800000 */
.L_x_11:
[----:B------:R-:W-:-:S00]  /*0470*/  BRA `(.L_x_11) ;  /* 0xfffffffc00fc7947 */ /* 0x000fc0000383ffff */
[----:B------:R-:W-:-:S00]  /*0480*/  NOP ;  /* 0x0000000000007918 */ /* 0x000fc00000000000 */
[----:B------:R-:W-:-:S00]  /*0490*/  NOP ;  /* 0x0000000000007918 */ /* 0x000fc00000000000 */
[----:B------:R-:W-:-:S00]  /*04a0*/  NOP ;  /* 0x0000000000007918 */ /* 0x000fc00000000000 */
[----:B------:R-:W-:-:S00]  /*04b0*/  NOP ;  /* 0x0000000000007918 */ /* 0x000fc00000000000 */
[----:B------:R-:W-:-:S00]  /*04c0*/  NOP ;  /* 0x0000000000007918 */ /* 0x000fc00000000000 */
[----:B------:R-:W-:-:S00]  /*04d0*/  NOP ;  /* 0x0000000000007918 */ /* 0x000fc00000000000 */
[----:B------:R-:W-:-:S00]  /*04e0*/  NOP ;  /* 0x0000000000007918 */ /* 0x000fc00000000000 */
[----:B------:R-:W-:-:S00]  /*04f0*/  NOP ;  /* 0x0000000000007918 */ /* 0x000fc00000000000 */
.L_x_21:


//--------------------- .text._Z12parallelHistPcPii --------------------------
	.section	.text._Z12parallelHistPcPii,"ax",@progbits
	.align	128
        .global         _Z12parallelHistPcPii
        .type           _Z12parallelHistPcPii,@function
        .size           _Z12parallelHistPcPii,(.L_x_22 - _Z12parallelHistPcPii)
        .other          _Z12parallelHistPcPii,@"STO_CUDA_ENTRY STV_DEFAULT"
_Z12parallelHistPcPii:
.text._Z12parallelHistPcPii:
        /* <DEDUP_REMOVED lines=11> */
.L_x_14:
[C---:B-1----:R-:W-:Y:S01]  /*00b0*/  IMAD.IADD R2, R3.reuse, 0x1, R2 ;  /* 0x0000000103027824 */ /* 0x042fe200078e0202 */
[----:B------:R0:W-:Y:S04]  /*00c0*/  STS [R0], RZ ;  /* 0x000000ff00007388 */ /* 0x0001e80000000800 */
[----:B------:R-:W-:Y:S01]  /*00d0*/  ISETP.GE.U32.AND P0, PT, R2, 0x7, PT ;  /* 0x000000070200780c */ /* 0x000fe20003f06070 */
[----:B0-----:R-:W-:-:S12]  /*00e0*/  IMAD R0, R3, 0x4, R0 ;  /* 0x0000000403007824 */ /* 0x001fd800078e0200 */
[----:B------:R-:W-:Y:S05]  /*00f0*/  @!P0 BRA `(.L_x_14) ;  /* 0xfffffffc00ec8947 */ /* 0x000fea000383ffff */
.L_x_13:
[----:B------:R-:W-:Y:S05]  /*0100*/  BSYNC.RECONVERGENT B0 ;  /* 0x0000000000007941 */ /* 0x000fea0003800200 */
.L_x_12:
[----:B------:R-:W0:Y:S01]  /*0110*/  S2UR UR4, SR_CTAID.X ;  /* 0x00000000000479c3 */ /* 0x000e220000002500 */
[----:B------:R-:W1:Y:S01]  /*0120*/  LDCU UR5, c[0x0][0x390] ;  /* 0x00007200ff0577ac */ /* 0x000e620008000800 */
[----:B------:R-:W-:Y:S06]  /*0130*/  BSSY.RECONVERGENT B0, `(.L_x_15) ;  /* 0x0000016000007945 */ /* 0x000fec0003800200 */
[----:B------:R-:W-:Y:S01]  /*0140*/  BAR.SYNC.DEFER_BLOCKING 0x0 ;  /* 0x0000000000007b1d */ /* 0x000fe20000010000 */
[----:B------:R-:W-:-:S07]  /*0150*/  ISETP.GT.U32.AND P1, PT, R5, 0x6, PT ;  /* 0x000000060500780c */ /* 0x000fce0003f24070 */
[----:B------:R-:W0:Y:S01]  /*0160*/  LDC R4, c[0x0][0x360] ;  /* 0x0000d800ff047b82 */ /* 0x000e220000000800 */
[----:B------:R-:W2:Y:S01]  /*0170*/  LDCU.64 UR6, c[0x0][0x358] ;  /* 0x00006b00ff0677ac */ /* 0x000ea20008000a00 */
[----:B0-----:R-:W-:-:S05]  /*0180*/  IMAD R2, R4, UR4, R5 ;  /* 0x0000000404027c24 */ /* 0x001fca000f8e0205 */
[----:B-1----:R-:W-:-:S04]  /*0190*/  ISETP.GE.AND P0, PT, R2, UR5, PT ;  /* 0x0000000502007c0c */ /* 0x002fc8000bf06270 */
[----:B------:R-:W-:-:S13]  /*01a0*/  ISETP.LT.OR P0, PT, R2, RZ, P0 ;  /* 0x000000ff0200720c */ /* 0x000fda0000701670 */
[----:B--2---:R-:W-:Y:S05]  /*01b0*/  @P0 BRA `(.L_x_16) ;  /* 0x0000000000340947 */ /* 0x004fea0003800000 */
[----:B------:R-:W0:Y:S02]  /*01c0*/  LDCU.64 UR4, c[0x0][0x380] ;  /* 0x00007000ff0477ac */ /* 0x000e240008000a00 */
[----:B0-----:R-:W-:-:S05]  /*01d0*/  IADD3 R2, P0, PT, R2, UR4, RZ ;  /* 0x0000000402027c10 */ /* 0x001fca000ff1e0ff */
[----:B------:R-:W-:-:S05]  /*01e0*/  IMAD.X R3, RZ, RZ, UR5, P0 ;  /* 0x00000005ff037e24 */ /* 0x000fca00080e06ff */
[----:B------:R-:W2:Y:S02]  /*01f0*/  LDG.E.U8 R2, desc[UR6][R2.64] ;  /* 0x0000000602027981 */ /* 0x000ea4000c1e1100 */
        /* <DEDUP_REMOVED lines=9> */
.L_x_16:
[----:B------:R-:W-:Y:S05]  /*0290*/  BSYNC.RECONVERGENT B0 ;  /* 0x0000000000007941 */ /* 0x000fea0003800200 */
.L_x_15:
[----:B------:R-:W-:Y:S06]  /*02a0*/  BAR.SYNC.DEFER_BLOCKING 0x0 ;  /* 0x0000000000007b1d */ /* 0x000fec0000010000 */
[----:B------:R-:W-:Y:S05]  /*02b0*/  @P1 EXIT ;  /* 0x000000000000194d */ /* 0x000fea0003800000 */
[----:B------:R-:W1:Y:S01]  /*02c0*/  S2UR UR5, SR_CgaCtaId ;  /* 0x00000000000579c3 */ /* 0x000e620000008800 */
[----:B------:R-:W-:-:S07]  /*02d0*/  UMOV UR4, 0x400 ;  /* 0x0000040000047882 */ /* 0x000fce0000000000 */
[----:B------:R-:W2:Y:S01]  /*02e0*/  LDC.64 R2, c[0x0][0x388] ;  /* 0x0000e200ff027b82 */ /* 0x000ea20000000a00 */
[----:B-1----:R-:W-:-:S06]  /*02f0*/  ULEA UR4, UR5, UR4, 0x18 ;  /* 0x0000000405047291 */ /* 0x002fcc000f8ec0ff */
[C---:B0-----:R-:W-:Y:S01]  /*0300*/  LEA R0, R5.reuse, UR4, 0x2 ;  /* 0x0000000405007c11 */ /* 0x041fe2000f8e10ff */
[----:B--2---:R-:W-:-:S07]  /*0310*/  IMAD.WIDE.U32 R2, R5, 0x4, R2 ;  /* 0x0000000405027825 */ /* 0x004fce00078e0002 */
.L_x_19:
[----:B------:R-:W0:Y:S01]  /*0320*/  LDS R7, [R0] ;  /* 0x0000000000077984 */ /* 0x000e220000000800 */
[----:B------:R-:W-:Y:S01]  /*0330*/  IMAD.IADD R5, R4, 0x1, R5 ;  /* 0x0000000104057824 */ /* 0x000fe200078e0205 */
[----:B------:R-:W-:Y:S04]  /*0340*/  BSSY.RECONVERGENT B0, `(.L_x_17) ;  /* 0x0000005000007945 */ /* 0x000fe80003800200 */
[----:B------:R-:W-:Y:S02]  /*0350*/  ISETP.GE.U32.AND P1, PT, R5, 0x7, PT ;  /* 0x000000070500780c */ /* 0x000fe40003f26070 */
[----:B0-----:R-:W-:-:S13]  /*0360*/  ISETP.GE.AND P0, PT, R7, 0x1, PT ;  /* 0x000000010700780c */ /* 0x001fda0003f06270 */
[----:B------:R-:W-:Y:S05]  /*0370*/  @!P0 BRA `(.L_x_18) ;  /* 0x0000000000048947 */ /* 0x000fea0003800000 */
[----:B------:R0:W-:Y:S02]  /*0380*/  REDG.E.ADD.STRONG.GPU desc[UR6][R2.64], R7 ;  /* 0x000000070200798e */ /* 0x0001e4000c12e106 */
.L_x_18:
[----:B------:R-:W-:Y:S05]  /*0390*/  BSYNC.RECONVERGENT B0 ;  /* 0x0000000000007941 */ /* 0x000fea0003800200 */
.L_x_17:
[C---:B------:R-:W-:Y:S02]  /*03a0*/  IMAD R0, R4.reuse, 0x4, R0 ;  /* 0x0000000404007824 */ /* 0x040fe400078e0200 */
[----:B0-----:R-:W-:Y:S01]  /*03b0*/  IMAD.WIDE.U32 R2, R4, 0x4, R2 ;  /* 0x0000000404027825 */ /* 0x001fe200078e0002 */
[----:B------:R-:W-:Y:S06]  /*03c0*/  @!P1 BRA `(.L_x_19) ;  /* 0xfffffffc00d49947 */ /* 0x000fec000383ffff */
[----:B------:R-:W-:Y:S05]  /*03d0*/  EXIT ;  /* 0x000000000000794d */ /* 0x000fea0003800000 */
.L_x_20:
        /* <DEDUP_REMOVED lines=10> */
.L_x_22:


//--------------------- .nv.shared._Z13parallelHist2PcPii --------------------------
	.section	.nv.shared._Z13parallelHist2PcPii,"aw",@nobits
	.sectionflags	@""
	.align	4
.nv.shared._Z13parallelHist2PcPii:
	.zero		1052


//--------------------- .nv.shared.reserved.0     --------------------------
	.section	.nv.shared.reserved.0,"aw",@nobits
	.weak		__nv_reservedSMEM_offset_0_alias
	.size		__nv_reservedSMEM_offset_0_alias, 0, 64
	.other		__nv_reservedSMEM_offset_0_alias,@"STO_CUDA_RESERVED_SHARED STV_DEFAULT"
__nv_reservedSMEM_offset_0_alias:
	.zero		0
	.zero		64


//--------------------- .nv.shared._Z12parallelHistPcPii --------------------------
	.section	.nv.shared._Z12parallelHistPcPii,"aw",@nobits
	.sectionflags	@""
	.align	4
.nv.shared._Z12parallelHistPcPii:
	.zero		1052


//--------------------- .nv.constant0._Z13parallelHist2PcPii --------------------------
	.section	.nv.constant0._Z13parallelHist2PcPii,"a",@progbits
	.sectionflags	@""
	.align	4
.nv.constant0._Z13parallelHist2PcPii:
	.zero		916


//--------------------- .nv.constant0._Z12parallelHistPcPii --------------------------
	.section	.nv.constant0._Z12parallelHistPcPii,"a",@progbits
	.sectionflags	@""
	.align	4
.nv.constant0._Z12parallelHistPcPii:
	.zero		916


//--------------------- SYMBOLS --------------------------

	.type		.nv.reservedSmem.offset0,@object
	.size		.nv.reservedSmem.offset0,0x4
	.type		.nv.reservedSmem.cap,@object
	.size		.nv.reservedSmem.cap,0x4
